	.headerflags	@"EF_CUDA_TEXMODE_UNIFIED EF_CUDA_64BIT_ADDRESS EF_CUDA_ACCELERATORS EF_CUDA_SM90 EF_CUDA_VIRTUAL_SM(EF_CUDA_SM90)"
	.elftype	@"ET_EXEC"


//--------------------- .nv.info                  --------------------------
	.section	.nv.info,"",@"SHT_CUDA_INFO"
	.align	4


	//----- nvinfo : EIATTR_REGCOUNT
	.align		4
        /*0000*/ 	.byte	0x04, 0x2f
        /*0002*/ 	.short	(.L_1 - .L_0)
	.align		4
.L_0:
        /*0004*/ 	.word	index@(triton_poi_fused_0)
        /*0008*/ 	.word	0x00000020


	//----- nvinfo : EIATTR_MIN_STACK_SIZE
	.align		4
.L_1:
        /*000c*/ 	.byte	0x04, 0x12
        /*000e*/ 	.short	(.L_3 - .L_2)
	.align		4
.L_2:
        /*0010*/ 	.word	index@(triton_poi_fused_0)
        /*0014*/ 	.word	0x00000000


	//----- nvinfo : EIATTR_FRAME_SIZE
	.align		4
.L_3:
        /*0018*/ 	.byte	0x04, 0x11
        /*001a*/ 	.short	(.L_5 - .L_4)
	.align		4
.L_4:
        /*001c*/ 	.word	index@(triton_poi_fused_0)
        /*0020*/ 	.word	0x00000000


	//----- nvinfo : EIATTR_MIN_STACK_SIZE
	.align		4
.L_5:
        /*0024*/ 	.byte	0x04, 0x12
        /*0026*/ 	.short	(.L_7 - .L_6)
	.align		4
.L_6:
        /*0028*/ 	.word	index@(triton_poi_fused_0)
        /*002c*/ 	.word	0x00000000
.L_7:


//--------------------- .nv.info.triton_poi_fused_0 --------------------------
	.section	.nv.info.triton_poi_fused_0,"",@"SHT_CUDA_INFO"
	.sectionflags	@""
	.align	4


	//----- nvinfo : EIATTR_CUDA_API_VERSION
	.align		4
        /*0000*/ 	.byte	0x04, 0x37
        /*0002*/ 	.short	(.L_9 - .L_8)
.L_8:
        /*0004*/ 	.word	0x0000007c


	//----- nvinfo : EIATTR_KPARAM_INFO
	.align		4
.L_9:
        /*0008*/ 	.byte	0x04, 0x17
        /*000a*/ 	.short	(.L_11 - .L_10)
.L_10:
        /*000c*/ 	.word	0x00000000
        /*0010*/ 	.short	0x0003
        /*0012*/ 	.short	0x0014
        /*0014*/ 	.byte	0x00, 0xf0, 0x11, 0x00


	//----- nvinfo : EIATTR_KPARAM_INFO
	.align		4
.L_11:
        /*0018*/ 	.byte	0x04, 0x17
        /*001a*/ 	.short	(.L_13 - .L_12)
.L_12:
        /*001c*/ 	.word	0x00000000
        /*0020*/ 	.short	0x0002
        /*0022*/ 	.short	0x0010
        /*0024*/ 	.byte	0x00, 0xf0, 0x11, 0x00


	//----- nvinfo : EIATTR_KPARAM_INFO
	.align		4
.L_13:
        /*0028*/ 	.byte	0x04, 0x17
        /*002a*/ 	.short	(.L_15 - .L_14)
.L_14:
        /*002c*/ 	.word	0x00000000
        /*0030*/ 	.short	0x0001
        /*0032*/ 	.short	0x0008
        /*0034*/ 	.byte	0x00, 0xf4, 0x21, 0x00


	//----- nvinfo : EIATTR_KPARAM_INFO
	.align		4
.L_15:
        /*0038*/ 	.byte	0x04, 0x17
        /*003a*/ 	.short	(.L_17 - .L_16)
.L_16:
        /*003c*/ 	.word	0x00000000
        /*0040*/ 	.short	0x0000
        /*0042*/ 	.short	0x0000
        /*0044*/ 	.byte	0x00, 0xf4, 0x21, 0x00


	//----- nvinfo : EIATTR_SPARSE_MMA_MASK
	.align		4
.L_17:
        /*0048*/ 	.byte	0x03, 0x50
        /*004a*/ 	.short	0x0000


	//----- nvinfo : EIATTR_MAXREG_COUNT
	.align		4
        /*004c*/ 	.byte	0x03, 0x1b
        /*004e*/ 	.short	0x00ff


	//----- nvinfo : EIATTR_EXIT_INSTR_OFFSETS
	.align		4
        /*0050*/ 	.byte	0x04, 0x1c
        /*0052*/ 	.short	(.L_19 - .L_18)


	//   ....[0]....
.L_18:
        /*0054*/ 	.word	0x00000770


	//   ....[1]....
        /*0058*/ 	.word	0x00000790


	//----- nvinfo : EIATTR_REQNTID
	.align		4
.L_19:
        /*005c*/ 	.byte	0x04, 0x10
        /*005e*/ 	.short	(.L_21 - .L_20)
.L_20:
        /*0060*/ 	.word	0x00000080
        /*0064*/ 	.word	0x00000001
        /*0068*/ 	.word	0x00000001


	//----- nvinfo : EIATTR_CBANK_PARAM_SIZE
	.align		4
.L_21:
        /*006c*/ 	.byte	0x03, 0x19
        /*006e*/ 	.short	0x0018


	//----- nvinfo : EIATTR_PARAM_CBANK
	.align		4
        /*0070*/ 	.byte	0x04, 0x0a
        /*0072*/ 	.short	(.L_23 - .L_22)
	.align		4
.L_22:
        /*0074*/ 	.word	index@(.nv.constant0.triton_poi_fused_0)
        /*0078*/ 	.short	0x0210
        /*007a*/ 	.short	0x0018


	//----- nvinfo : EIATTR_SW_WAR
	.align		4
.L_23:
        /*007c*/ 	.byte	0x04, 0x36
        /*007e*/ 	.short	(.L_25 - .L_24)
.L_24:
        /*0080*/ 	.word	0x00000008
.L_25:


//--------------------- .nv.callgraph             --------------------------
	.section	.nv.callgraph,"",@"SHT_CUDA_CALLGRAPH"
	.align	4
	.sectionentsize	8
	.align		4
        /*0000*/ 	.word	0x00000000
	.align		4
        /*0004*/ 	.word	0xffffffff
	.align		4
        /*0008*/ 	.word	0x00000000
	.align		4
        /*000c*/ 	.word	0xfffffffe
	.align		4
        /*0010*/ 	.word	0x00000000
	.align		4
        /*0014*/ 	.word	0xfffffffd
	.align		4
        /*0018*/ 	.word	0x00000000
	.align		4
        /*001c*/ 	.word	0xfffffffc


//--------------------- .text.triton_poi_fused_0  --------------------------
	.section	.text.triton_poi_fused_0,"ax",@progbits
	.align	128
        .global         triton_poi_fused_0
        .type           triton_poi_fused_0,@function
        .size           triton_poi_fused_0,(.L_x_1 - triton_poi_fused_0)
        .other          triton_poi_fused_0,@"STO_CUDA_ENTRY STV_DEFAULT"
triton_poi_fused_0:
.text.triton_poi_fused_0:
[----:B------:R-:W0:Y:S01]  /*0000*/  LDC R1, c[0x0][0x28] ;  /* 0x00000a00ff017b82 */ /* 0x000e220000000800 */
[----:B------:R-:W1:Y:S07]  /*0010*/  S2R R10, SR_TID.X ;  /* 0x00000000000a7919 */ /* 0x000e6e0000002100 */
[----:B------:R-:W2:Y:S01]  /*0020*/  S2UR UR4, SR_CTAID.Y ;  /* 0x00000000000479c3 */ /* 0x000ea20000002600 */
[----:B------:R-:W-:Y:S01]  /*0030*/  HFMA2.MMA R0, -RZ, RZ, 0, 0 ;  /* 0x00000000ff007435 */ /* 0x000fe200000001ff */
[----:B------:R-:W3:Y:S06]  /*0040*/  S2R R3, SR_CTAID.X ;  /* 0x0000000000037919 */ /* 0x000eec0000002500 */
[----:B------:R-:W4:Y:S01]  /*0050*/  LDC.64 R12, c[0x0][0x210] ;  /* 0x00008400ff0c7b82 */ /* 0x000f220000000a00 */
[----:B--2---:R-:W-:Y:S01]  /*0060*/  USHF.L.U32 UR4, UR4, 0x5, URZ ;  /* 0x0000000504047899 */ /* 0x004fe2000800063f */
[----:B-1----:R-:W-:-:S02]  /*0070*/  SHF.R.U32.HI R19, RZ, 0x5, R10 ;  /* 0x00000005ff137819 */ /* 0x002fc4000001160a */
[----:B------:R-:W-:Y:S02]  /*0080*/  LOP3.LUT R10, R10, 0x1f, RZ, 0xc0, !PT ;  /* 0x0000001f0a0a7812 */ /* 0x000fe400078ec0ff */
[----:B------:R-:W-:Y:S02]  /*0090*/  SGXT.U32 R19, R19, 0x2 ;  /* 0x000000021313781a */ /* 0x000fe40000000000 */
[----:B---3--:R-:W-:Y:S02]  /*00a0*/  LEA R10, R3, R10, 0x5 ;  /* 0x0000000a030a7211 */ /* 0x008fe400078e28ff */
[----:B------:R-:W-:Y:S01]  /*00b0*/  LOP3.LUT R19, R19, UR4, RZ, 0xfc, !PT ;  /* 0x0000000413137c12 */ /* 0x000fe2000f8efcff */
[----:B------:R-:W-:Y:S01]  /*00c0*/  ULDC.64 UR4, c[0x0][0x208] ;  /* 0x0000820000047ab9 */ /* 0x000fe20000000a00 */
[----:B------:R-:W-:-:S03]  /*00d0*/  ISETP.GE.AND P0, PT, R10, 0x31, PT ;  /* 0x000000310a00780c */ /* 0x000fc60003f06270 */
[C---:B------:R-:W-:Y:S01]  /*00e0*/  IMAD R21, R19.reuse, 0x31, R10 ;  /* 0x0000003113157824 */ /* 0x040fe200078e020a */
[----:B------:R-:W-:-:S03]  /*00f0*/  ISETP.LT.AND P1, PT, R19, 0x120, !P0 ;  /* 0x000001201300780c */ /* 0x000fc60004721270 */
[----:B----4-:R-:W-:Y:S01]  /*0100*/  IMAD.WIDE R14, R21, 0x4, R12 ;  /* 0x00000004150e7825 */ /* 0x010fe200078e020c */
[C---:B------:R-:W-:Y:S02]  /*0110*/  LOP3.LUT R4, R19.reuse, 0x4, RZ, 0xfc, !PT ;  /* 0x0000000413047812 */ /* 0x040fe400078efcff */
[C---:B------:R-:W-:Y:S02]  /*0120*/  LOP3.LUT R11, R19.reuse, 0xc, RZ, 0xfc, !PT ;  /* 0x0000000c130b7812 */ /* 0x040fe400078efcff */
[C---:B------:R-:W-:Y:S02]  /*0130*/  LOP3.LUT R2, R19.reuse, 0x10, RZ, 0xfc, !PT ;  /* 0x0000001013027812 */ /* 0x040fe400078efcff */
[----:B------:R-:W-:Y:S02]  /*0140*/  LOP3.LUT R9, R19, 0x8, RZ, 0xfc, !PT ;  /* 0x0000000813097812 */ /* 0x000fe400078efcff */
[----:B------:R-:W-:Y:S01]  /*0150*/  IADD3 R29, R21, 0xc4, RZ ;  /* 0x000000c4151d7810 */ /* 0x000fe20007ffe0ff */
[----:B------:R1:W2:Y:S01]  /*0160*/  @P1 LDG.E.EL R0, desc[UR4][R14.64] ;  /* 0x000000040e001981 */ /* 0x0002a2000c2e1900 */
[----:B------:R-:W-:-:S02]  /*0170*/  ISETP.LT.AND P6, PT, R4, 0x120, !P0 ;  /* 0x000001200400780c */ /* 0x000fc400047c1270 */
[----:B------:R-:W-:Y:S02]  /*0180*/  ISETP.LT.AND P4, PT, R11, 0x120, !P0 ;  /* 0x000001200b00780c */ /* 0x000fe40004781270 */
[----:B------:R-:W-:Y:S02]  /*0190*/  ISETP.LT.AND P3, PT, R2, 0x120, !P0 ;  /* 0x000001200200780c */ /* 0x000fe40004761270 */
[----:B------:R-:W-:Y:S01]  /*01a0*/  LOP3.LUT R22, R19, 0x14, RZ, 0xfc, !PT ;  /* 0x0000001413167812 */ /* 0x000fe200078efcff */
[----:B------:R-:W-:Y:S01]  /*01b0*/  HFMA2.MMA R5, -RZ, RZ, 0, 0 ;  /* 0x00000000ff057435 */ /* 0x000fe200000001ff */
[----:B------:R-:W-:Y:S01]  /*01c0*/  MOV R8, RZ ;  /* 0x000000ff00087202 */ /* 0x000fe20000000f00 */
[----:B------:R-:W-:Y:S01]  /*01d0*/  IMAD.WIDE R28, R29, 0x4, R12 ;  /* 0x000000041d1c7825 */ /* 0x000fe200078e020c */
[----:B------:R-:W-:Y:S02]  /*01e0*/  ISETP.LT.AND P5, PT, R9, 0x120, !P0 ;  /* 0x000001200900780c */ /* 0x000fe400047a1270 */
[----:B-1----:R-:W-:-:S02]  /*01f0*/  IADD3 R15, R21, 0x24c, RZ ;  /* 0x0000024c150f7810 */ /* 0x002fc40007ffe0ff */
[----:B------:R-:W-:Y:S02]  /*0200*/  LOP3.LUT R24, R19, 0x18, RZ, 0xfc, !PT ;  /* 0x0000001813187812 */ /* 0x000fe400078efcff */
[----:B------:R-:W-:Y:S02]  /*0210*/  CS2R R6, SRZ ;  /* 0x0000000000067805 */ /* 0x000fe4000001ff00 */
[----:B------:R-:W-:Y:S02]  /*0220*/  IADD3 R17, R21, 0x310, RZ ;  /* 0x0000031015117810 */ /* 0x000fe40007ffe0ff */
[----:B------:R-:W-:Y:S02]  /*0230*/  P2R R18, PR, RZ, 0x2 ;  /* 0x00000002ff127803 */ /* 0x000fe40000000000 */
[----:B------:R-:W-:Y:S02]  /*0240*/  IADD3 R27, R21, 0x188, RZ ;  /* 0x00000188151b7810 */ /* 0x000fe40007ffe0ff */
[----:B------:R-:W-:Y:S01]  /*0250*/  ISETP.LT.AND P2, PT, R22, 0x120, !P0 ;  /* 0x000001201600780c */ /* 0x000fe20004741270 */
[--C-:B------:R-:W-:Y:S01]  /*0260*/  IMAD.WIDE R14, R15, 0x4, R12.reuse ;  /* 0x000000040f0e7825 */ /* 0x100fe200078e020c */
[----:B------:R-:W-:Y:S01]  /*0270*/  ISETP.LT.AND P1, PT, R24, 0x120, !P0 ;  /* 0x000001201800780c */ /* 0x000fe20004721270 */
[----:B------:R1:W3:Y:S01]  /*0280*/  @P6 LDG.E.EL R8, desc[UR4][R28.64] ;  /* 0x000000041c086981 */ /* 0x0002e2000c2e1900 */
[----:B------:R-:W-:Y:S01]  /*0290*/  IADD3 R20, R21, 0x3d4, RZ ;  /* 0x000003d415147810 */ /* 0x000fe20007ffe0ff */
[--C-:B------:R-:W-:Y:S01]  /*02a0*/  IMAD.WIDE R16, R17, 0x4, R12.reuse ;  /* 0x0000000411107825 */ /* 0x100fe200078e020c */
[----:B------:R-:W-:Y:S01]  /*02b0*/  HFMA2.MMA R23, -RZ, RZ, 0, 0 ;  /* 0x00000000ff177435 */ /* 0x000fe200000001ff */
[----:B------:R-:W-:Y:S01]  /*02c0*/  P2R R3, PR, RZ, 0x40 ;  /* 0x00000040ff037803 */ /* 0x000fe20000000000 */
[----:B------:R4:W3:Y:S01]  /*02d0*/  @P4 LDG.E.EL R6, desc[UR4][R14.64] ;  /* 0x000000040e064981 */ /* 0x0008e2000c2e1900 */
[----:B------:R-:W-:Y:S01]  /*02e0*/  IMAD.WIDE R26, R27, 0x4, R12 ;  /* 0x000000041b1a7825 */ /* 0x000fe200078e020c */
[----:B------:R-:W-:-:S02]  /*02f0*/  ISETP.NE.AND P6, PT, R18, RZ, PT ;  /* 0x000000ff1200720c */ /* 0x000fc40003fc5270 */
[----:B-1----:R-:W-:Y:S01]  /*0300*/  IADD3 R29, R21, 0x498, RZ ;  /* 0x00000498151d7810 */ /* 0x002fe20007ffe0ff */
[----:B------:R1:W3:Y:S01]  /*0310*/  @P3 LDG.E.EL R5, desc[UR4][R16.64] ;  /* 0x0000000410053981 */ /* 0x0002e2000c2e1900 */
[----:B------:R-:W-:Y:S01]  /*0320*/  MOV R18, RZ ;  /* 0x000000ff00127202 */ /* 0x000fe20000000f00 */
[--C-:B----4-:R-:W-:Y:S02]  /*0330*/  IMAD.WIDE R14, R20, 0x4, R12.reuse ;  /* 0x00000004140e7825 */ /* 0x110fe400078e020c */
[----:B------:R4:W3:Y:S04]  /*0340*/  @P5 LDG.E.EL R7, desc[UR4][R26.64] ;  /* 0x000000041a075981 */ /* 0x0008e8000c2e1900 */
[----:B------:R-:W3:Y:S01]  /*0350*/  @P2 LDG.E.EL R18, desc[UR4][R14.64] ;  /* 0x000000040e122981 */ /* 0x000ee2000c2e1900 */
[----:B-1----:R-:W-:-:S05]  /*0360*/  IMAD.WIDE R16, R29, 0x4, R12 ;  /* 0x000000041d107825 */ /* 0x002fca00078e020c */
[----:B------:R1:W3:Y:S01]  /*0370*/  @P1 LDG.E.EL R23, desc[UR4][R16.64] ;  /* 0x0000000410171981 */ /* 0x0002e2000c2e1900 */
[----:B------:R-:W-:Y:S01]  /*0380*/  IADD3 R21, R21, 0x55c, RZ ;  /* 0x0000055c15157810 */ /* 0x000fe20007ffe0ff */
[----:B----4-:R-:W-:-:S04]  /*0390*/  IMAD.HI R27, R19, 0x55555556, RZ ;  /* 0x55555556131b7827 */ /* 0x010fc800078e02ff */
[----:B------:R-:W-:Y:S02]  /*03a0*/  IMAD.WIDE R20, R21, 0x4, R12 ;  /* 0x0000000415147825 */ /* 0x000fe400078e020c */
[----:B------:R-:W4:Y:S01]  /*03b0*/  LDC.64 R12, c[0x0][0x218] ;  /* 0x00008600ff0c7b82 */ /* 0x000f220000000a00 */
[----:B------:R-:W-:Y:S02]  /*03c0*/  LEA.HI R28, R27, R27, RZ, 0x1 ;  /* 0x0000001b1b1c7211 */ /* 0x000fe400078f08ff */
[----:B------:R-:W-:-:S03]  /*03d0*/  LOP3.LUT R25, R19, 0x1c, RZ, 0xfc, !PT ;  /* 0x0000001c13197812 */ /* 0x000fc600078efcff */
[----:B------:R-:W-:Y:S01]  /*03e0*/  IMAD R19, R28, -0x3, R19 ;  /* 0xfffffffd1c137824 */ /* 0x000fe200078e0213 */
[----:B------:R-:W-:-:S03]  /*03f0*/  ISETP.LT.AND P0, PT, R25, 0x120, !P0 ;  /* 0x000001201900780c */ /* 0x000fc60004701270 */
[----:B------:R-:W-:Y:S01]  /*0400*/  IMAD R19, R10, 0x3, R19 ;  /* 0x000000030a137824 */ /* 0x000fe200078e0213 */
[----:B------:R-:W-:-:S03]  /*0410*/  MOV R26, RZ ;  /* 0x000000ff001a7202 */ /* 0x000fc60000000f00 */
[----:B------:R-:W-:Y:S02]  /*0420*/  IMAD R19, R28, 0x93, R19 ;  /* 0x000000931c137824 */ /* 0x000fe400078e0213 */
[----:B-1----:R-:W-:-:S04]  /*0430*/  IMAD.HI R16, R9, 0x55555556, RZ ;  /* 0x5555555609107827 */ /* 0x002fc800078e02ff */
[----:B------:R1:W5:Y:S01]  /*0440*/  @P0 LDG.E.EL R26, desc[UR4][R20.64] ;  /* 0x00000004141a0981 */ /* 0x000362000c2e1900 */
[----:B0---4-:R-:W-:Y:S01]  /*0450*/  IMAD.WIDE R14, R19, 0x4, R12 ;  /* 0x00000004130e7825 */ /* 0x011fe200078e020c */
[----:B------:R-:W-:-:S03]  /*0460*/  LEA.HI R16, R16, R16, RZ, 0x1 ;  /* 0x0000001010107211 */ /* 0x000fc600078f08ff */
[----:B------:R-:W-:-:S04]  /*0470*/  IMAD.HI R17, R11, 0x55555556, RZ ;  /* 0x555555560b117827 */ /* 0x000fc800078e02ff */
[----:B------:R-:W-:-:S04]  /*0480*/  IMAD R9, R16, -0x3, R9 ;  /* 0xfffffffd10097824 */ /* 0x000fc800078e0209 */
[----:B------:R-:W-:Y:S02]  /*0490*/  IMAD R9, R16, 0x93, R9 ;  /* 0x0000009310097824 */ /* 0x000fe400078e0209 */
[----:B------:R-:W-:-:S04]  /*04a0*/  IMAD.HI R16, R2, 0x55555556, RZ ;  /* 0x5555555602107827 */ /* 0x000fc800078e02ff */
[----:B------:R-:W-:Y:S01]  /*04b0*/  IMAD R9, R10, 0x3, R9 ;  /* 0x000000030a097824 */ /* 0x000fe200078e0209 */
[----:B--2---:R0:W-:Y:S01]  /*04c0*/  @P6 STG.E desc[UR4][R14.64], R0 ;  /* 0x000000000e006986 */ /* 0x0041e2000c101904 */
[----:B------:R-:W-:Y:S01]  /*04d0*/  ISETP.NE.AND P6, PT, R3, RZ, PT ;  /* 0x000000ff0300720c */ /* 0x000fe20003fc5270 */
[----:B------:R-:W-:-:S05]  /*04e0*/  IMAD.HI R3, R4, 0x55555556, RZ ;  /* 0x5555555604037827 */ /* 0x000fca00078e02ff */
[----:B------:R-:W-:-:S05]  /*04f0*/  LEA.HI R3, R3, R3, RZ, 0x1 ;  /* 0x0000000303037211 */ /* 0x000fca00078f08ff */
[----:B------:R-:W-:Y:S02]  /*0500*/  IMAD R4, R3, -0x3, R4 ;  /* 0xfffffffd03047824 */ /* 0x000fe400078e0204 */
[----:B0-----:R-:W-:-:S04]  /*0510*/  IMAD.HI R0, R22, 0x55555556, RZ ;  /* 0x5555555616007827 */ /* 0x001fc800078e02ff */
[----:B------:R-:W-:Y:S01]  /*0520*/  IMAD R3, R3, 0x93, R4 ;  /* 0x0000009303037824 */ /* 0x000fe200078e0204 */
[----:B------:R-:W-:Y:S01]  /*0530*/  LEA.HI R4, R17, R17, RZ, 0x1 ;  /* 0x0000001111047211 */ /* 0x000fe200078f08ff */
[----:B------:R-:W-:-:S04]  /*0540*/  IMAD.HI R17, R24, 0x55555556, RZ ;  /* 0x5555555618117827 */ /* 0x000fc800078e02ff */
[----:B------:R-:W-:Y:S01]  /*0550*/  IMAD.HI R14, R25, 0x55555556, RZ ;  /* 0x55555556190e7827 */ /* 0x000fe200078e02ff */
[----:B------:R-:W-:-:S03]  /*0560*/  LEA.HI R15, R16, R16, RZ, 0x1 ;  /* 0x00000010100f7211 */ /* 0x000fc600078f08ff */
[----:B------:R-:W-:Y:S01]  /*0570*/  IMAD R19, R4, -0x3, R11 ;  /* 0xfffffffd04137824 */ /* 0x000fe200078e020b */
[----:B------:R-:W-:Y:S02]  /*0580*/  LEA.HI R11, R0, R0, RZ, 0x1 ;  /* 0x00000000000b7211 */ /* 0x000fe400078f08ff */
[----:B------:R-:W-:Y:S02]  /*0590*/  LEA.HI R17, R17, R17, RZ, 0x1 ;  /* 0x0000001111117211 */ /* 0x000fe400078f08ff */
[----:B------:R-:W-:Y:S01]  /*05a0*/  LEA.HI R0, R14, R14, RZ, 0x1 ;  /* 0x0000000e0e007211 */ /* 0x000fe200078f08ff */
[----:B------:R-:W-:Y:S02]  /*05b0*/  IMAD R2, R15, -0x3, R2 ;  /* 0xfffffffd0f027824 */ /* 0x000fe400078e0202 */
[----:B------:R-:W-:Y:S02]  /*05c0*/  IMAD R22, R11, -0x3, R22 ;  /* 0xfffffffd0b167824 */ /* 0x000fe400078e0216 */
[----:B------:R-:W-:-:S02]  /*05d0*/  IMAD R24, R17, -0x3, R24 ;  /* 0xfffffffd11187824 */ /* 0x000fc400078e0218 */
[----:B------:R-:W-:Y:S02]  /*05e0*/  IMAD R25, R0, -0x3, R25 ;  /* 0xfffffffd00197824 */ /* 0x000fe400078e0219 */
[----:B------:R-:W-:Y:S02]  /*05f0*/  IMAD R19, R4, 0x93, R19 ;  /* 0x0000009304137824 */ /* 0x000fe400078e0213 */
[----:B-1----:R-:W-:Y:S02]  /*0600*/  IMAD R21, R15, 0x93, R2 ;  /* 0x000000930f157824 */ /* 0x002fe400078e0202 */
[----:B------:R-:W-:Y:S02]  /*0610*/  IMAD R11, R11, 0x93, R22 ;  /* 0x000000930b0b7824 */ /* 0x000fe400078e0216 */
[----:B------:R-:W-:Y:S02]  /*0620*/  IMAD R27, R17, 0x93, R24 ;  /* 0x00000093111b7824 */ /* 0x000fe400078e0218 */
[----:B------:R-:W-:-:S02]  /*0630*/  IMAD R29, R0, 0x93, R25 ;  /* 0x00000093001d7824 */ /* 0x000fc400078e0219 */
[C---:B------:R-:W-:Y:S02]  /*0640*/  IMAD R3, R10.reuse, 0x3, R3 ;  /* 0x000000030a037824 */ /* 0x040fe400078e0203 */
[C---:B------:R-:W-:Y:S02]  /*0650*/  IMAD R15, R10.reuse, 0x3, R19 ;  /* 0x000000030a0f7824 */ /* 0x040fe400078e0213 */
[C---:B------:R-:W-:Y:S02]  /*0660*/  IMAD R17, R10.reuse, 0x3, R21 ;  /* 0x000000030a117824 */ /* 0x040fe400078e0215 */
[C---:B------:R-:W-:Y:S02]  /*0670*/  IMAD R21, R10.reuse, 0x3, R11 ;  /* 0x000000030a157824 */ /* 0x040fe400078e020b */
[C---:B------:R-:W-:Y:S02]  /*0680*/  IMAD R25, R10.reuse, 0x3, R27 ;  /* 0x000000030a197824 */ /* 0x040fe400078e021b */
[----:B------:R-:W-:-:S02]  /*0690*/  IMAD R29, R10, 0x3, R29 ;  /* 0x000000030a1d7824 */ /* 0x000fc400078e021d */
[----:B------:R-:W-:-:S04]  /*06a0*/  IMAD.WIDE R2, R3, 0x4, R12 ;  /* 0x0000000403027825 */ /* 0x000fc800078e020c */
[--C-:B------:R-:W-:Y:S01]  /*06b0*/  IMAD.WIDE R10, R9, 0x4, R12.reuse ;  /* 0x00000004090a7825 */ /* 0x100fe200078e020c */
[----:B---3--:R0:W-:Y:S03]  /*06c0*/  @P6 STG.E desc[UR4][R2.64], R8 ;  /* 0x0000000802006986 */ /* 0x0081e6000c101904 */
[--C-:B------:R-:W-:Y:S01]  /*06d0*/  IMAD.WIDE R14, R15, 0x4, R12.reuse ;  /* 0x000000040f0e7825 */ /* 0x100fe200078e020c */
[----:B------:R0:W-:Y:S03]  /*06e0*/  @P5 STG.E desc[UR4][R10.64], R7 ;  /* 0x000000070a005986 */ /* 0x0001e6000c101904 */
[--C-:B------:R-:W-:Y:S01]  /*06f0*/  IMAD.WIDE R16, R17, 0x4, R12.reuse ;  /* 0x0000000411107825 */ /* 0x100fe200078e020c */
[----:B------:R0:W-:Y:S03]  /*0700*/  @P4 STG.E desc[UR4][R14.64], R6 ;  /* 0x000000060e004986 */ /* 0x0001e6000c101904 */
[--C-:B------:R-:W-:Y:S01]  /*0710*/  IMAD.WIDE R20, R21, 0x4, R12.reuse ;  /* 0x0000000415147825 */ /* 0x100fe200078e020c */
[----:B------:R0:W-:Y:S03]  /*0720*/  @P3 STG.E desc[UR4][R16.64], R5 ;  /* 0x0000000510003986 */ /* 0x0001e6000c101904 */
[--C-:B------:R-:W-:Y:S01]  /*0730*/  IMAD.WIDE R24, R25, 0x4, R12.reuse ;  /* 0x0000000419187825 */ /* 0x100fe200078e020c */
[----:B------:R0:W-:Y:S04]  /*0740*/  @P2 STG.E desc[UR4][R20.64], R18 ;  /* 0x0000001214002986 */ /* 0x0001e8000c101904 */
[----:B------:R0:W-:Y:S01]  /*0750*/  @P1 STG.E desc[UR4][R24.64], R23 ;  /* 0x0000001718001986 */ /* 0x0001e2000c101904 */
[----:B------:R-:W-:Y:S01]  /*0760*/  IMAD.WIDE R12, R29, 0x4, R12 ;  /* 0x000000041d0c7825 */ /* 0x000fe200078e020c */
[----:B0-----:R-:W-:Y:S06]  /*0770*/  @!P0 EXIT ;  /* 0x000000000000894d */ /* 0x001fec0003800000 */
[----:B-----5:R-:W-:Y:S01]  /*0780*/  STG.E desc[UR4][R12.64], R26 ;  /* 0x0000001a0c007986 */ /* 0x020fe2000c101904 */
[----:B------:R-:W-:Y:S05]  /*0790*/  EXIT ;  /* 0x000000000000794d */ /* 0x000fea0003800000 */
.L_x_0:
[----:B------:R-:W-:-:S00]  /*07a0*/  BRA `(.L_x_0) ;  /* 0xfffffffc00fc7947 */ /* 0x000fc0000383ffff */
[----:B------:R-:W-:-:S00]  /*07b0*/  NOP ;  /* 0x0000000000007918 */ /* 0x000fc00000000000 */
        /* <DEDUP_REMOVED lines=12> */
.L_x_1:


//--------------------- .nv.constant0.triton_poi_fused_0 --------------------------
	.section	.nv.constant0.triton_poi_fused_0,"a",@progbits
	.sectionflags	@""
	.align	4
.nv.constant0.triton_poi_fused_0:
	.zero		552
